//
// Generated by NVIDIA NVVM Compiler
//
// Compiler Build ID: CL-36424714
// Cuda compilation tools, release 13.0, V13.0.88
// Based on NVVM 20.0.0
//

.version 9.0
.target sm_100
.address_size 64

	// .globl	_Z11memTransferPii
.extern .func  (.param .b32 func_retval0) vprintf
(
	.param .b64 vprintf_param_0,
	.param .b64 vprintf_param_1
)
;
.global .align 1 .b8 $str[34] = {116, 105, 100, 32, 58, 32, 37, 100, 44, 32, 103, 105, 100, 32, 58, 32, 37, 100, 44, 32, 118, 97, 108, 117, 101, 32, 58, 32, 37, 100, 44, 32, 10};

.visible .entry _Z11memTransferPii(
	.param .u64 .ptr .align 1 _Z11memTransferPii_param_0,
	.param .u32 _Z11memTransferPii_param_1
)
{
	.local .align 8 .b8 	__local_depot0[16];
	.reg .b64 	%SP;
	.reg .b64 	%SPL;
	.reg .pred 	%p<2>;
	.reg .b32 	%r<9>;
	.reg .b64 	%rd<9>;

	mov.u64 	%SPL, __local_depot0;
	cvta.local.u64 	%SP, %SPL;
	ld.param.u64 	%rd1, [_Z11memTransferPii_param_0];
	ld.param.u32 	%r3, [_Z11memTransferPii_param_1];
	mov.u32 	%r1, %tid.x;
	mov.u32 	%r4, %ntid.x;
	mov.u32 	%r5, %ctaid.x;
	mad.lo.s32 	%r2, %r4, %r5, %r1;
	setp.ge.s32 	%p1, %r2, %r3;
	@%p1 bra 	$L__BB0_2;
	add.u64 	%rd2, %SP, 0;
	add.u64 	%rd3, %SPL, 0;
	cvta.to.global.u64 	%rd4, %rd1;
	mul.wide.s32 	%rd5, %r2, 4;
	add.s64 	%rd6, %rd4, %rd5;
	ld.global.u32 	%r6, [%rd6];
	st.local.v2.u32 	[%rd3], {%r1, %r2};
	st.local.u32 	[%rd3+8], %r6;
	mov.u64 	%rd7, $str;
	cvta.global.u64 	%rd8, %rd7;
	{ // callseq 0, 0
	.param .b64 param0;
	st.param.b64 	[param0], %rd8;
	.param .b64 param1;
	st.param.b64 	[param1], %rd2;
	.param .b32 retval0;
	call.uni (retval0), 
	vprintf, 
	(
	param0, 
	param1
	);
	ld.param.b32 	%r7, [retval0];
	} // callseq 0
$L__BB0_2:
	ret;

}


// ===== COMPILED SASS (sm_100) =====

	.target	sm_100

	.elftype	@"ET_EXEC"


//--------------------- .note.nv.tkinfo           --------------------------
	.section	.note.nv.tkinfo,"",@"SHT_NOTE"
	.sectionflags	@"SHF_NOTE_NV_TKINFO"
	.tkinfo
        /*0018*/ 	.word	0x00000002
        /*0030*/ 	.string	""
        /*0030*/ 	.string	"ptxas"
        /*0030*/ 	.string	"Cuda compilation tools, release 13.0, V13.0.88"
        /*0030*/ 	.string	"Build cuda_13.0.r13.0/compiler.36424714_0"
        /*0030*/ 	.string	"-arch sm_100 -m 64 "



//--------------------- .note.nv.cuinfo           --------------------------
	.section	.note.nv.cuinfo,"",@"SHT_NOTE"
	.sectionflags	@"SHF_NOTE_NV_CUINFO"
        /*0018*/ 	.short	0x0002
        /*001a*/ 	.short	0x0064
        /*001c*/ 	.short	0x0082
	.zero		2


//--------------------- .nv.info                  --------------------------
	.section	.nv.info,"",@"SHT_CUDA_INFO"
	.align	4


	//----- nvinfo : EIATTR_REGCOUNT
	.align		4
        /*0000*/ 	.byte	0x04, 0x2f
        /*0002*/ 	.short	(.L_2 - .L_1)
	.align		4
.L_1:
        /*0004*/ 	.word	index@(_Z11memTransferPii)
        /*0008*/ 	.word	0x00000018


	//----- nvinfo : EIATTR_FRAME_SIZE
	.align		4
.L_2:
        /*000c*/ 	.byte	0x04, 0x11
        /*000e*/ 	.short	(.L_4 - .L_3)
	.align		4
.L_3:
        /*0010*/ 	.word	index@(_Z11memTransferPii)
        /*0014*/ 	.word	0x00000010


	//----- nvinfo : EIATTR_MIN_STACK_SIZE
	.align		4
.L_4:
        /*0018*/ 	.byte	0x04, 0x12
        /*001a*/ 	.short	(.L_6 - .L_5)
	.align		4
.L_5:
        /*001c*/ 	.word	index@(_Z11memTransferPii)
        /*0020*/ 	.word	0x00000010
.L_6:


//--------------------- .nv.compat                --------------------------
	.section	.nv.compat,"",@"SHT_CUDA_COMPAT_INFO"
	.align	4
        /*0000*/ 	.byte	0x02, 0x09, 0x00, 0x00, 0x02, 0x02, 0x01, 0x00, 0x02, 0x05, 0x05, 0x00, 0x03, 0x07, 0x01, 0x01
        /*0010*/ 	.byte	0x02, 0x03, 0x00, 0x00, 0x02, 0x06, 0x01, 0x00, 0x04, 0x0b, 0x08, 0x00, 0x09, 0x00, 0x00, 0x00
        /*0020*/ 	.byte	0x00, 0x00, 0x00, 0x00


//--------------------- .nv.info._Z11memTransferPii --------------------------
	.section	.nv.info._Z11memTransferPii,"",@"SHT_CUDA_INFO"
	.sectionflags	@""
	.align	4


	//----- nvinfo : EIATTR_CUDA_API_VERSION
	.align		4
        /*0000*/ 	.byte	0x04, 0x37
        /*0002*/ 	.short	(.L_8 - .L_7)
.L_7:
        /*0004*/ 	.word	0x00000082


	//----- nvinfo : EIATTR_KPARAM_INFO
	.align		4
.L_8:
        /*0008*/ 	.byte	0x04, 0x17
        /*000a*/ 	.short	(.L_10 - .L_9)
.L_9:
        /*000c*/ 	.word	0x00000000
        /*0010*/ 	.short	0x0001
        /*0012*/ 	.short	0x0008
        /*0014*/ 	.byte	0x00, 0xf0, 0x11, 0x00


	//----- nvinfo : EIATTR_KPARAM_INFO
	.align		4
.L_10:
        /*0018*/ 	.byte	0x04, 0x17
        /*001a*/ 	.short	(.L_12 - .L_11)
.L_11:
        /*001c*/ 	.word	0x00000000
        /*0020*/ 	.short	0x0000
        /*0022*/ 	.short	0x0000
        /*0024*/ 	.byte	0x00, 0xf5, 0x21, 0x00


	//----- nvinfo : EIATTR_SPARSE_MMA_MASK
	.align		4
.L_12:
        /*0028*/ 	.byte	0x03, 0x50
        /*002a*/ 	.short	0x0000


	//----- nvinfo : EIATTR_MAXREG_COUNT
	.align		4
        /*002c*/ 	.byte	0x03, 0x1b
        /*002e*/ 	.short	0x00ff


	//----- nvinfo : EIATTR_EXTERNS
	.align		4
        /*0030*/ 	.byte	0x04, 0x0f
        /*0032*/ 	.short	(.L_14 - .L_13)


	//   ....[0]....
	.align		4
.L_13:
        /*0034*/ 	.word	index@(vprintf)


	//----- nvinfo : EIATTR_MERCURY_ISA_VERSION
	.align		4
.L_14:
        /*0038*/ 	.byte	0x03, 0x5f
        /*003a*/ 	.short	0x0101


	//----- nvinfo : EIATTR_VRC_CTA_INIT_COUNT
	.align		4
        /*003c*/ 	.byte	0x02, 0x4a
	.zero		1
	.zero		1


	//----- nvinfo : EIATTR_SYSCALL_OFFSETS
	.align		4
        /*0040*/ 	.byte	0x04, 0x46
        /*0042*/ 	.short	(.L_16 - .L_15)


	//   ....[0]....
.L_15:
        /*0044*/ 	.word	0x00000190


	//----- nvinfo : EIATTR_EXIT_INSTR_OFFSETS
	.align		4
.L_16:
        /*0048*/ 	.byte	0x04, 0x1c
        /*004a*/ 	.short	(.L_18 - .L_17)


	//   ....[0]....
.L_17:
        /*004c*/ 	.word	0x000000c0


	//   ....[1]....
        /*0050*/ 	.word	0x000001a0


	//----- nvinfo : EIATTR_CRS_STACK_SIZE
	.align		4
.L_18:
        /*0054*/ 	.byte	0x04, 0x1e
        /*0056*/ 	.short	(.L_20 - .L_19)
.L_19:
        /*0058*/ 	.word	0x00000000


	//----- nvinfo : EIATTR_CBANK_PARAM_SIZE
	.align		4
.L_20:
        /*005c*/ 	.byte	0x03, 0x19
        /*005e*/ 	.short	0x000c


	//----- nvinfo : EIATTR_PARAM_CBANK
	.align		4
        /*0060*/ 	.byte	0x04, 0x0a
        /*0062*/ 	.short	(.L_22 - .L_21)
	.align		4
.L_21:
        /*0064*/ 	.word	index@(.nv.constant0._Z11memTransferPii)
        /*0068*/ 	.short	0x0380
        /*006a*/ 	.short	0x000c


	//----- nvinfo : EIATTR_SW_WAR
	.align		4
.L_22:
        /*006c*/ 	.byte	0x04, 0x36
        /*006e*/ 	.short	(.L_24 - .L_23)
.L_23:
        /*0070*/ 	.word	0x00000008
.L_24:


//--------------------- .nv.callgraph             --------------------------
	.section	.nv.callgraph,"",@"SHT_CUDA_CALLGRAPH"
	.align	4
	.sectionentsize	8
	.align		4
        /*0000*/ 	.word	0x00000000
	.align		4
        /*0004*/ 	.word	0xffffffff
	.align		4
        /*0008*/ 	.word	index@(_Z11memTransferPii)
	.align		4
        /*000c*/ 	.word	index@(vprintf)
	.align		4
        /*0010*/ 	.word	0x00000000
	.align		4
        /*0014*/ 	.word	0xfffffffe
	.align		4
        /*0018*/ 	.word	0x00000000
	.align		4
        /*001c*/ 	.word	0xfffffffd
	.align		4
        /*0020*/ 	.word	0x00000000
	.align		4
        /*0024*/ 	.word	0xfffffffc


//--------------------- .nv.constant4             --------------------------
	.section	.nv.constant4,"a",@progbits
	.align	8
	.align		8
.nv.constant4:
        /*0000*/ 	.dword	vprintf
	.align		8
        /*0008*/ 	.dword	$str


//--------------------- .text._Z11memTransferPii  --------------------------
	.section	.text._Z11memTransferPii,"ax",@progbits
	.align	128
        .global         _Z11memTransferPii
        .type           _Z11memTransferPii,@function
        .size           _Z11memTransferPii,(.L_x_2 - _Z11memTransferPii)
        .other          _Z11memTransferPii,@"STO_CUDA_ENTRY STV_DEFAULT"
_Z11memTransferPii:
.text._Z11memTransferPii:
[----:B------:R-:W0:Y:S01]  /*0000*/  LDC R1, c[0x0][0x37c] ;  /* 0x0000df00ff017b82 */ /* 0x000e220000000800 */
[----:B------:R-:W1:Y:S01]  /*0010*/  S2R R11, SR_CTAID.X ;  /* 0x00000000000b7919 */ /* 0x000e620000002500 */
[----:B------:R-:W2:Y:S01]  /*0020*/  LDCU UR5, c[0x0][0x2fc] ;  /* 0x00005f80ff0577ac */ /* 0x000ea20008000800 */
[----:B0-----:R-:W-:Y:S01]  /*0030*/  VIADD R1, R1, 0xfffffff0 ;  /* 0xfffffff001017836 */ /* 0x001fe20000000000 */
[----:B------:R-:W1:Y:S01]  /*0040*/  S2R R10, SR_TID.X ;  /* 0x00000000000a7919 */ /* 0x000e620000002100 */
[----:B------:R-:W1:Y:S01]  /*0050*/  LDCU UR6, c[0x0][0x360] ;  /* 0x00006c00ff0677ac */ /* 0x000e620008000800 */
[----:B------:R-:W0:Y:S01]  /*0060*/  LDCU UR7, c[0x0][0x388] ;  /* 0x00007100ff0777ac */ /* 0x000e220008000800 */
[----:B------:R-:W3:Y:S02]  /*0070*/  LDCU UR4, c[0x0][0x2f8] ;  /* 0x00005f00ff0477ac */ /* 0x000ee40008000800 */
[----:B---3--:R-:W-:Y:S01]  /*0080*/  IADD3 R6, P1, PT, R1, UR4, RZ ;  /* 0x0000000401067c10 */ /* 0x008fe2000ff3e0ff */
[----:B-1----:R-:W-:-:S04]  /*0090*/  IMAD R11, R11, UR6, R10 ;  /* 0x000000060b0b7c24 */ /* 0x002fc8000f8e020a */
[----:B--2---:R-:W-:Y:S01]  /*00a0*/  IMAD.X R7, RZ, RZ, UR5, P1 ;  /* 0x00000005ff077e24 */ /* 0x004fe200088e06ff */
[----:B0-----:R-:W-:-:S13]  /*00b0*/  ISETP.GE.AND P0, PT, R11, UR7, PT ;  /* 0x000000070b007c0c */ /* 0x001fda000bf06270 */
[----:B------:R-:W-:Y:S05]  /*00c0*/  @P0 EXIT ;  /* 0x000000000000094d */ /* 0x000fea0003800000 */
[----:B------:R-:W0:Y:S01]  /*00d0*/  LDC.64 R2, c[0x0][0x380] ;  /* 0x0000e000ff027b82 */ /* 0x000e220000000a00 */
[----:B------:R-:W1:Y:S01]  /*00e0*/  LDCU.64 UR4, c[0x0][0x358] ;  /* 0x00006b00ff0477ac */ /* 0x000e620008000a00 */
[----:B0-----:R-:W-:-:S06]  /*00f0*/  IMAD.WIDE R2, R11, 0x4, R2 ;  /* 0x000000040b027825 */ /* 0x001fcc00078e0202 */
[----:B-1----:R-:W2:Y:S01]  /*0100*/  LDG.E R2, desc[UR4][R2.64] ;  /* 0x0000000402027981 */ /* 0x002ea2000c1e1900 */
[----:B------:R-:W-:Y:S01]  /*0110*/  MOV R0, 0x0 ;  /* 0x0000000000007802 */ /* 0x000fe20000000f00 */
[----:B------:R-:W0:Y:S02]  /*0120*/  LDCU.64 UR4, c[0x4][0x8] ;  /* 0x01000100ff0477ac */ /* 0x000e240008000a00 */
[----:B------:R1:W-:Y:S01]  /*0130*/  STL.64 [R1], R10 ;  /* 0x0000000a01007387 */ /* 0x0003e20000100a00 */
[----:B------:R1:W3:Y:S01]  /*0140*/  LDC.64 R8, c[0x4][R0] ;  /* 0x0100000000087b82 */ /* 0x0002e20000000a00 */
[----:B0-----:R-:W-:Y:S01]  /*0150*/  MOV R4, UR4 ;  /* 0x0000000400047c02 */ /* 0x001fe20008000f00 */
[----:B------:R-:W-:Y:S01]  /*0160*/  IMAD.U32 R5, RZ, RZ, UR5 ;  /* 0x00000005ff057e24 */ /* 0x000fe2000f8e00ff */
[----:B--23--:R1:W-:Y:S06]  /*0170*/  STL [R1+0x8], R2 ;  /* 0x0000080201007387 */ /* 0x00c3ec0000100800 */
[----:B------:R-:W-:-:S07]  /*0180*/  LEPC R20, `(.L_x_0) ;  /* 0x000000001014794e */ /* 0x000fce0000000000 */
[----:B-1----:R-:W-:Y:S05]  /*0190*/  CALL.ABS.NOINC R8 ;  /* 0x0000000008007343 */ /* 0x002fea0003c00000 */
.L_x_0:
[----:B------:R-:W-:Y:S05]  /*01a0*/  EXIT ;  /* 0x000000000000794d */ /* 0x000fea0003800000 */
.L_x_1:
[----:B------:R-:W-:-:S00]  /*01b0*/  BRA `(.L_x_1) ;  /* 0xfffffffc00fc7947 */ /* 0x000fc0000383ffff */
[----:B------:R-:W-:-:S00]  /*01c0*/  NOP ;  /* 0x0000000000007918 */ /* 0x000fc00000000000 */
        /* <DEDUP_REMOVED lines=11> */
.L_x_2:


//--------------------- .nv.global.init           --------------------------
	.section	.nv.global.init,"aw",@progbits
.nv.global.init:
	.type		$str,@object
	.size		$str,(.L_0 - $str)
$str:
        /*0000*/ 	.byte	0x74, 0x69, 0x64, 0x20, 0x3a, 0x20, 0x25, 0x64, 0x2c, 0x20, 0x67, 0x69, 0x64, 0x20, 0x3a, 0x20
        /*0010*/ 	.byte	0x25, 0x64, 0x2c, 0x20, 0x76, 0x61, 0x6c, 0x75, 0x65, 0x20, 0x3a, 0x20, 0x25, 0x64, 0x2c, 0x20
        /*0020*/ 	.byte	0x0a, 0x00
.L_0:


//--------------------- .nv.shared.reserved.0     --------------------------
	.section	.nv.shared.reserved.0,"aw",@nobits
	.weak		__nv_reservedSMEM_offset_0_alias
	.size		__nv_reservedSMEM_offset_0_alias, 0, 64
	.other		__nv_reservedSMEM_offset_0_alias,@"STO_CUDA_RESERVED_SHARED STV_DEFAULT"
__nv_reservedSMEM_offset_0_alias:
	.zero		0
	.zero		64


//--------------------- .nv.constant0._Z11memTransferPii --------------------------
	.section	.nv.constant0._Z11memTransferPii,"a",@progbits
	.sectionflags	@""
	.align	4
.nv.constant0._Z11memTransferPii:
	.zero		908


//--------------------- SYMBOLS --------------------------

	.type		.nv.reservedSmem.offset0,@object
	.size		.nv.reservedSmem.offset0,0x4
	.type		vprintf,@function
